//
// Generated by NVIDIA NVVM Compiler
//
// Compiler Build ID: CL-36424714
// Cuda compilation tools, release 13.0, V13.0.88
// Based on NVVM 20.0.0
//

.version 9.0
.target sm_100
.address_size 64

	// .globl	_Z16print_thread_idxv
.extern .func  (.param .b32 func_retval0) vprintf
(
	.param .b64 vprintf_param_0,
	.param .b64 vprintf_param_1
)
;
.global .align 1 .b8 $str[72] = {116, 104, 114, 101, 97, 100, 95, 105, 100, 40, 37, 100, 44, 32, 37, 100, 41, 32, 98, 108, 111, 99, 107, 95, 105, 100, 40, 37, 100, 44, 32, 37, 100, 41, 32, 99, 111, 111, 114, 100, 105, 110, 97, 116, 101, 40, 37, 100, 44, 32, 37, 100, 41, 32, 103, 108, 111, 98, 97, 108, 32, 105, 110, 100, 101, 120, 40, 37, 100, 41, 10};

.visible .entry _Z16print_thread_idxv()
{
	.local .align 8 .b8 	__local_depot0[32];
	.reg .b64 	%SP;
	.reg .b64 	%SPL;
	.reg .b32 	%r<14>;
	.reg .b64 	%rd<5>;

	mov.u64 	%SPL, __local_depot0;
	cvta.local.u64 	%SP, %SPL;
	add.u64 	%rd1, %SP, 0;
	add.u64 	%rd2, %SPL, 0;
	mov.u32 	%r1, %tid.x;
	mov.u32 	%r2, %ctaid.x;
	mov.u32 	%r3, %ntid.x;
	mad.lo.s32 	%r4, %r2, %r3, %r1;
	mov.u32 	%r5, %tid.y;
	mov.u32 	%r6, %ctaid.y;
	mov.u32 	%r7, %ntid.y;
	mad.lo.s32 	%r8, %r6, %r7, %r5;
	mov.u32 	%r9, %nctaid.x;
	mul.lo.s32 	%r10, %r3, %r9;
	mad.lo.s32 	%r11, %r10, %r8, %r4;
	st.local.v2.u32 	[%rd2], {%r1, %r5};
	st.local.v2.u32 	[%rd2+8], {%r2, %r6};
	st.local.v2.u32 	[%rd2+16], {%r4, %r8};
	st.local.u32 	[%rd2+24], %r11;
	mov.u64 	%rd3, $str;
	cvta.global.u64 	%rd4, %rd3;
	{ // callseq 0, 0
	.param .b64 param0;
	st.param.b64 	[param0], %rd4;
	.param .b64 param1;
	st.param.b64 	[param1], %rd1;
	.param .b32 retval0;
	call.uni (retval0), 
	vprintf, 
	(
	param0, 
	param1
	);
	ld.param.b32 	%r12, [retval0];
	} // callseq 0
	ret;

}


// ===== COMPILED SASS (sm_100) =====

	.target	sm_100

	.elftype	@"ET_EXEC"


//--------------------- .note.nv.tkinfo           --------------------------
	.section	.note.nv.tkinfo,"",@"SHT_NOTE"
	.sectionflags	@"SHF_NOTE_NV_TKINFO"
	.tkinfo
        /*0018*/ 	.word	0x00000002
        /*0030*/ 	.string	""
        /*0030*/ 	.string	"ptxas"
        /*0030*/ 	.string	"Cuda compilation tools, release 13.0, V13.0.88"
        /*0030*/ 	.string	"Build cuda_13.0.r13.0/compiler.36424714_0"
        /*0030*/ 	.string	"-arch sm_100 -m 64 "



//--------------------- .note.nv.cuinfo           --------------------------
	.section	.note.nv.cuinfo,"",@"SHT_NOTE"
	.sectionflags	@"SHF_NOTE_NV_CUINFO"
        /*0018*/ 	.short	0x0002
        /*001a*/ 	.short	0x0064
        /*001c*/ 	.short	0x0082
	.zero		2


//--------------------- .nv.info                  --------------------------
	.section	.nv.info,"",@"SHT_CUDA_INFO"
	.align	4


	//----- nvinfo : EIATTR_REGCOUNT
	.align		4
        /*0000*/ 	.byte	0x04, 0x2f
        /*0002*/ 	.short	(.L_2 - .L_1)
	.align		4
.L_1:
        /*0004*/ 	.word	index@(_Z16print_thread_idxv)
        /*0008*/ 	.word	0x00000018


	//----- nvinfo : EIATTR_FRAME_SIZE
	.align		4
.L_2:
        /*000c*/ 	.byte	0x04, 0x11
        /*000e*/ 	.short	(.L_4 - .L_3)
	.align		4
.L_3:
        /*0010*/ 	.word	index@(_Z16print_thread_idxv)
        /*0014*/ 	.word	0x00000020


	//----- nvinfo : EIATTR_MIN_STACK_SIZE
	.align		4
.L_4:
        /*0018*/ 	.byte	0x04, 0x12
        /*001a*/ 	.short	(.L_6 - .L_5)
	.align		4
.L_5:
        /*001c*/ 	.word	index@(_Z16print_thread_idxv)
        /*0020*/ 	.word	0x00000020
.L_6:


//--------------------- .nv.compat                --------------------------
	.section	.nv.compat,"",@"SHT_CUDA_COMPAT_INFO"
	.align	4
        /*0000*/ 	.byte	0x02, 0x09, 0x00, 0x00, 0x02, 0x02, 0x01, 0x00, 0x02, 0x05, 0x05, 0x00, 0x03, 0x07, 0x01, 0x01
        /*0010*/ 	.byte	0x02, 0x03, 0x00, 0x00, 0x02, 0x06, 0x01, 0x00, 0x04, 0x0b, 0x08, 0x00, 0x09, 0x00, 0x00, 0x00
        /*0020*/ 	.byte	0x00, 0x00, 0x00, 0x00


//--------------------- .nv.info._Z16print_thread_idxv --------------------------
	.section	.nv.info._Z16print_thread_idxv,"",@"SHT_CUDA_INFO"
	.sectionflags	@""
	.align	4


	//----- nvinfo : EIATTR_CUDA_API_VERSION
	.align		4
        /*0000*/ 	.byte	0x04, 0x37
        /*0002*/ 	.short	(.L_8 - .L_7)
.L_7:
        /*0004*/ 	.word	0x00000082


	//----- nvinfo : EIATTR_SPARSE_MMA_MASK
	.align		4
.L_8:
        /*0008*/ 	.byte	0x03, 0x50
        /*000a*/ 	.short	0x0000


	//----- nvinfo : EIATTR_MAXREG_COUNT
	.align		4
        /*000c*/ 	.byte	0x03, 0x1b
        /*000e*/ 	.short	0x00ff


	//----- nvinfo : EIATTR_EXTERNS
	.align		4
        /*0010*/ 	.byte	0x04, 0x0f
        /*0012*/ 	.short	(.L_10 - .L_9)


	//   ....[0]....
	.align		4
.L_9:
        /*0014*/ 	.word	index@(vprintf)


	//----- nvinfo : EIATTR_MERCURY_ISA_VERSION
	.align		4
.L_10:
        /*0018*/ 	.byte	0x03, 0x5f
        /*001a*/ 	.short	0x0101


	//----- nvinfo : EIATTR_VRC_CTA_INIT_COUNT
	.align		4
        /*001c*/ 	.byte	0x02, 0x4a
	.zero		1
	.zero		1


	//----- nvinfo : EIATTR_SYSCALL_OFFSETS
	.align		4
        /*0020*/ 	.byte	0x04, 0x46
        /*0022*/ 	.short	(.L_12 - .L_11)


	//   ....[0]....
.L_11:
        /*0024*/ 	.word	0x000001b0


	//----- nvinfo : EIATTR_EXIT_INSTR_OFFSETS
	.align		4
.L_12:
        /*0028*/ 	.byte	0x04, 0x1c
        /*002a*/ 	.short	(.L_14 - .L_13)


	//   ....[0]....
.L_13:
        /*002c*/ 	.word	0x000001c0


	//----- nvinfo : EIATTR_SW_WAR
	.align		4
.L_14:
        /*0030*/ 	.byte	0x04, 0x36
        /*0032*/ 	.short	(.L_16 - .L_15)
.L_15:
        /*0034*/ 	.word	0x00000008
.L_16:


//--------------------- .nv.callgraph             --------------------------
	.section	.nv.callgraph,"",@"SHT_CUDA_CALLGRAPH"
	.align	4
	.sectionentsize	8
	.align		4
        /*0000*/ 	.word	0x00000000
	.align		4
        /*0004*/ 	.word	0xffffffff
	.align		4
        /*0008*/ 	.word	index@(_Z16print_thread_idxv)
	.align		4
        /*000c*/ 	.word	index@(vprintf)
	.align		4
        /*0010*/ 	.word	0x00000000
	.align		4
        /*0014*/ 	.word	0xfffffffe
	.align		4
        /*0018*/ 	.word	0x00000000
	.align		4
        /*001c*/ 	.word	0xfffffffd
	.align		4
        /*0020*/ 	.word	0x00000000
	.align		4
        /*0024*/ 	.word	0xfffffffc


//--------------------- .nv.constant4             --------------------------
	.section	.nv.constant4,"a",@progbits
	.align	8
	.align		8
.nv.constant4:
        /*0000*/ 	.dword	vprintf
	.align		8
        /*0008*/ 	.dword	$str


//--------------------- .text._Z16print_thread_idxv --------------------------
	.section	.text._Z16print_thread_idxv,"ax",@progbits
	.align	128
        .global         _Z16print_thread_idxv
        .type           _Z16print_thread_idxv,@function
        .size           _Z16print_thread_idxv,(.L_x_2 - _Z16print_thread_idxv)
        .other          _Z16print_thread_idxv,@"STO_CUDA_ENTRY STV_DEFAULT"
_Z16print_thread_idxv:
.text._Z16print_thread_idxv:
[----:B------:R-:W0:Y:S01]  /*0000*/  LDC R1, c[0x0][0x37c] ;  /* 0x0000df00ff017b82 */ /* 0x000e220000000800 */
[----:B------:R-:W1:Y:S01]  /*0010*/  S2R R10, SR_TID.X ;  /* 0x00000000000a7919 */ /* 0x000e620000002100 */
[----:B------:R-:W2:Y:S01]  /*0020*/  LDCU UR6, c[0x0][0x2fc] ;  /* 0x00005f80ff0677ac */ /* 0x000ea20008000800 */
[----:B------:R-:W-:Y:S01]  /*0030*/  MOV R8, 0x0 ;  /* 0x0000000000087802 */ /* 0x000fe20000000f00 */
[----:B0-----:R-:W-:Y:S01]  /*0040*/  VIADD R1, R1, 0xffffffe0 ;  /* 0xffffffe001017836 */ /* 0x001fe20000000000 */
[----:B------:R-:W1:Y:S01]  /*0050*/  S2R R11, SR_TID.Y ;  /* 0x00000000000b7919 */ /* 0x000e620000002200 */
[----:B------:R-:W0:Y:S01]  /*0060*/  LDCU UR5, c[0x0][0x360] ;  /* 0x00006c00ff0577ac */ /* 0x000e220008000800 */
[----:B------:R-:W3:Y:S01]  /*0070*/  S2R R12, SR_CTAID.X ;  /* 0x00000000000c7919 */ /* 0x000ee20000002500 */
[----:B------:R-:W4:Y:S01]  /*0080*/  LDCU UR7, c[0x0][0x364] ;  /* 0x00006c80ff0777ac */ /* 0x000f220008000800 */
[----:B------:R-:W5:Y:S01]  /*0090*/  LDC.64 R8, c[0x4][R8] ;  /* 0x0100000008087b82 */ /* 0x000f620000000a00 */
[----:B------:R-:W4:Y:S01]  /*00a0*/  S2R R13, SR_CTAID.Y ;  /* 0x00000000000d7919 */ /* 0x000f220000002600 */
[----:B------:R-:W0:Y:S01]  /*00b0*/  LDCU UR4, c[0x0][0x370] ;  /* 0x00006e00ff0477ac */ /* 0x000e220008000800 */
[----:B------:R-:W2:Y:S01]  /*00c0*/  LDCU.64 UR8, c[0x4][0x8] ;  /* 0x01000100ff0877ac */ /* 0x000ea20008000a00 */
[----:B0-----:R-:W-:Y:S01]  /*00d0*/  UIMAD UR4, UR5, UR4, URZ ;  /* 0x00000004050472a4 */ /* 0x001fe2000f8e02ff */
[----:B--2---:R-:W-:Y:S01]  /*00e0*/  IMAD.U32 R4, RZ, RZ, UR8 ;  /* 0x00000008ff047e24 */ /* 0x004fe2000f8e00ff */
[----:B-1----:R0:W-:Y:S01]  /*00f0*/  STL.64 [R1], R10 ;  /* 0x0000000a01007387 */ /* 0x0021e20000100a00 */
[----:B------:R-:W-:Y:S01]  /*0100*/  MOV R5, UR9 ;  /* 0x0000000900057c02 */ /* 0x000fe20008000f00 */
[----:B---3--:R-:W-:Y:S01]  /*0110*/  IMAD R2, R12, UR5, R10 ;  /* 0x000000050c027c24 */ /* 0x008fe2000f8e020a */
[----:B------:R-:W1:Y:S01]  /*0120*/  LDCU UR5, c[0x0][0x2f8] ;  /* 0x00005f00ff0577ac */ /* 0x000e620008000800 */
[----:B----4-:R-:W-:Y:S01]  /*0130*/  IMAD R3, R13, UR7, R11 ;  /* 0x000000070d037c24 */ /* 0x010fe2000f8e020b */
[----:B------:R0:W-:Y:S03]  /*0140*/  STL.64 [R1+0x8], R12 ;  /* 0x0000080c01007387 */ /* 0x0001e60000100a00 */
[----:B------:R-:W-:Y:S01]  /*0150*/  IMAD R0, R3, UR4, R2 ;  /* 0x0000000403007c24 */ /* 0x000fe2000f8e0202 */
[----:B------:R0:W-:Y:S04]  /*0160*/  STL.64 [R1+0x10], R2 ;  /* 0x0000100201007387 */ /* 0x0001e80000100a00 */
[----:B------:R0:W-:Y:S01]  /*0170*/  STL [R1+0x18], R0 ;  /* 0x0000180001007387 */ /* 0x0001e20000100800 */
[----:B-1----:R-:W-:-:S04]  /*0180*/  IADD3 R6, P0, PT, R1, UR5, RZ ;  /* 0x0000000501067c10 */ /* 0x002fc8000ff1e0ff */
[----:B0----5:R-:W-:-:S09]  /*0190*/  IADD3.X R7, PT, PT, RZ, UR6, RZ, P0, !PT ;  /* 0x00000006ff077c10 */ /* 0x021fd200087fe4ff */
[----:B------:R-:W-:-:S07]  /*01a0*/  LEPC R20, `(.L_x_0) ;  /* 0x000000001014794e */ /* 0x000fce0000000000 */
[----:B------:R-:W-:Y:S05]  /*01b0*/  CALL.ABS.NOINC R8 ;  /* 0x0000000008007343 */ /* 0x000fea0003c00000 */
.L_x_0:
[----:B------:R-:W-:Y:S05]  /*01c0*/  EXIT ;  /* 0x000000000000794d */ /* 0x000fea0003800000 */
.L_x_1:
[----:B------:R-:W-:-:S00]  /*01d0*/  BRA `(.L_x_1) ;  /* 0xfffffffc00fc7947 */ /* 0x000fc0000383ffff */
[----:B------:R-:W-:-:S00]  /*01e0*/  NOP ;  /* 0x0000000000007918 */ /* 0x000fc00000000000 */
        /* <DEDUP_REMOVED lines=9> */
.L_x_2:


//--------------------- .nv.global.init           --------------------------
	.section	.nv.global.init,"aw",@progbits
.nv.global.init:
	.type		$str,@object
	.size		$str,(.L_0 - $str)
$str:
        /*0000*/ 	.byte	0x74, 0x68, 0x72, 0x65, 0x61, 0x64, 0x5f, 0x69, 0x64, 0x28, 0x25, 0x64, 0x2c, 0x20, 0x25, 0x64
        /*0010*/ 	.byte	0x29, 0x20, 0x62, 0x6c, 0x6f, 0x63, 0x6b, 0x5f, 0x69, 0x64, 0x28, 0x25, 0x64, 0x2c, 0x20, 0x25
        /*0020*/ 	.byte	0x64, 0x29, 0x20, 0x63, 0x6f, 0x6f, 0x72, 0x64, 0x69, 0x6e, 0x61, 0x74, 0x65, 0x28, 0x25, 0x64
        /*0030*/ 	.byte	0x2c, 0x20, 0x25, 0x64, 0x29, 0x20, 0x67, 0x6c, 0x6f, 0x62, 0x61, 0x6c, 0x20, 0x69, 0x6e, 0x64
        /*0040*/ 	.byte	0x65, 0x78, 0x28, 0x25, 0x64, 0x29, 0x0a, 0x00
.L_0:


//--------------------- .nv.shared.reserved.0     --------------------------
	.section	.nv.shared.reserved.0,"aw",@nobits
	.weak		__nv_reservedSMEM_offset_0_alias
	.size		__nv_reservedSMEM_offset_0_alias, 0, 64
	.other		__nv_reservedSMEM_offset_0_alias,@"STO_CUDA_RESERVED_SHARED STV_DEFAULT"
__nv_reservedSMEM_offset_0_alias:
	.zero		0
	.zero		64


//--------------------- .nv.constant0._Z16print_thread_idxv --------------------------
	.section	.nv.constant0._Z16print_thread_idxv,"a",@progbits
	.sectionflags	@""
	.align	4
.nv.constant0._Z16print_thread_idxv:
	.zero		896


//--------------------- SYMBOLS --------------------------

	.type		.nv.reservedSmem.offset0,@object
	.size		.nv.reservedSmem.offset0,0x4
	.type		vprintf,@function
